//
// Generated by NVIDIA NVVM Compiler
//
// Compiler Build ID: CL-36424714
// Cuda compilation tools, release 13.0, V13.0.88
// Based on NVVM 20.0.0
//

.version 9.0
.target sm_100
.address_size 64

	// .globl	_Z15cudaCryptKernelP14PasswordTriplei

.visible .entry _Z15cudaCryptKernelP14PasswordTriplei(
	.param .u64 .ptr .align 1 _Z15cudaCryptKernelP14PasswordTriplei_param_0,
	.param .u32 _Z15cudaCryptKernelP14PasswordTriplei_param_1
)
{
	.reg .pred 	%p<12>;
	.reg .b16 	%rs<38>;
	.reg .b32 	%r<28>;
	.reg .b64 	%rd<5>;

	ld.param.u64 	%rd1, [_Z15cudaCryptKernelP14PasswordTriplei_param_0];
	ld.param.u32 	%r2, [_Z15cudaCryptKernelP14PasswordTriplei_param_1];
	mov.u32 	%r3, %ctaid.x;
	mov.u32 	%r4, %ntid.x;
	mov.u32 	%r5, %tid.x;
	mad.lo.s32 	%r1, %r3, %r4, %r5;
	setp.ge.s32 	%p1, %r1, %r2;
	@%p1 bra 	$L__BB0_2;
	cvta.to.global.u64 	%rd2, %rd1;
	mul.hi.s32 	%r6, %r1, 1717986919;
	shr.u32 	%r7, %r6, 31;
	shr.s32 	%r8, %r6, 2;
	add.s32 	%r9, %r8, %r7;
	mul.lo.s32 	%r10, %r9, 10;
	sub.s32 	%r11, %r1, %r10;
	mul.hi.s32 	%r12, %r9, 1717986919;
	shr.u32 	%r13, %r12, 31;
	shr.s32 	%r14, %r12, 2;
	add.s32 	%r15, %r14, %r13;
	mul.lo.s32 	%r16, %r15, 10;
	sub.s32 	%r17, %r9, %r16;
	mul.hi.s32 	%r18, %r1, 1374389535;
	shr.u32 	%r19, %r18, 31;
	shr.s32 	%r20, %r18, 5;
	add.s32 	%r21, %r20, %r19;
	mul.hi.s32 	%r22, %r21, 1321528399;
	shr.u32 	%r23, %r22, 31;
	shr.s32 	%r24, %r22, 3;
	add.s32 	%r25, %r24, %r23;
	mul.lo.s32 	%r26, %r25, 26;
	sub.s32 	%r27, %r21, %r26;
	cvt.u16.u32 	%rs1, %r27;
	add.s16 	%rs2, %rs1, 97;
	cvt.u16.u32 	%rs3, %r17;
	add.s16 	%rs4, %rs3, 48;
	cvt.u16.u32 	%rs5, %r11;
	add.s16 	%rs6, %rs5, 48;
	mul.wide.s32 	%rd3, %r1, 144;
	add.s64 	%rd4, %rd2, %rd3;
	mov.b16 	%rs7, 97;
	st.global.u8 	[%rd4], %rs7;
	st.global.u8 	[%rd4+1], %rs2;
	st.global.u8 	[%rd4+2], %rs4;
	st.global.u8 	[%rd4+3], %rs6;
	mov.b16 	%rs8, 0;
	st.global.u8 	[%rd4+4], %rs8;
	add.s16 	%rs9, %rs1, 100;
	add.s16 	%rs10, %rs1, 94;
	add.s16 	%rs11, %rs1, 96;
	add.s16 	%rs12, %rs3, 50;
	add.s16 	%rs13, %rs3, 46;
	add.s16 	%rs14, %rs5, 52;
	add.s16 	%rs15, %rs5, 44;
	setp.gt.s32 	%p2, %r27, 22;
	add.s16 	%rs16, %rs1, 75;
	setp.lt.s32 	%p3, %r27, -3;
	sub.s16 	%rs17, 94, %rs1;
	selp.b16 	%rs18, %rs17, %rs9, %p3;
	selp.b16 	%rs19, %rs16, %rs18, %p2;
	setp.lt.s32 	%p4, %r27, 3;
	sub.s16 	%rs20, 100, %rs1;
	selp.b16 	%rs21, %rs20, %rs10, %p4;
	setp.lt.s32 	%p5, %r27, 1;
	sub.s16 	%rs22, 98, %rs1;
	selp.b16 	%rs23, %rs22, %rs11, %p5;
	setp.gt.s32 	%p6, %r17, 7;
	add.s16 	%rs24, %rs3, 41;
	setp.lt.s32 	%p7, %r17, -2;
	sub.s16 	%rs25, 46, %rs3;
	selp.b16 	%rs26, %rs25, %rs12, %p7;
	selp.b16 	%rs27, %rs24, %rs26, %p6;
	setp.lt.s32 	%p8, %r17, 2;
	sub.s16 	%rs28, 50, %rs3;
	selp.b16 	%rs29, %rs28, %rs13, %p8;
	setp.gt.s32 	%p9, %r11, 5;
	add.s16 	%rs30, %rs5, 43;
	setp.lt.s32 	%p10, %r11, -4;
	sub.s16 	%rs31, 44, %rs5;
	selp.b16 	%rs32, %rs31, %rs14, %p10;
	selp.b16 	%rs33, %rs30, %rs32, %p9;
	setp.lt.s32 	%p11, %r11, 4;
	sub.s16 	%rs34, 52, %rs5;
	selp.b16 	%rs35, %rs34, %rs15, %p11;
	mov.b16 	%rs36, 99;
	st.global.u8 	[%rd4+5], %rs36;
	st.global.u8 	[%rd4+6], %rs36;
	mov.b16 	%rs37, 98;
	st.global.u8 	[%rd4+7], %rs37;
	st.global.u8 	[%rd4+8], %rs19;
	st.global.u8 	[%rd4+9], %rs21;
	st.global.u8 	[%rd4+10], %rs23;
	st.global.u8 	[%rd4+11], %rs27;
	st.global.u8 	[%rd4+12], %rs29;
	st.global.u8 	[%rd4+13], %rs33;
	st.global.u8 	[%rd4+14], %rs35;
	st.global.u8 	[%rd4+15], %rs8;
$L__BB0_2:
	ret;

}
	// .globl	_Z18searchHashesKernelP14PasswordTripleiPciPi
.visible .entry _Z18searchHashesKernelP14PasswordTripleiPciPi(
	.param .u64 .ptr .align 1 _Z18searchHashesKernelP14PasswordTripleiPciPi_param_0,
	.param .u32 _Z18searchHashesKernelP14PasswordTripleiPciPi_param_1,
	.param .u64 .ptr .align 1 _Z18searchHashesKernelP14PasswordTripleiPciPi_param_2,
	.param .u32 _Z18searchHashesKernelP14PasswordTripleiPciPi_param_3,
	.param .u64 .ptr .align 1 _Z18searchHashesKernelP14PasswordTripleiPciPi_param_4
)
{
	.reg .pred 	%p<9>;
	.reg .b16 	%rs<3>;
	.reg .b32 	%r<17>;
	.reg .b64 	%rd<16>;

	ld.param.u64 	%rd4, [_Z18searchHashesKernelP14PasswordTripleiPciPi_param_0];
	ld.param.u32 	%r8, [_Z18searchHashesKernelP14PasswordTripleiPciPi_param_1];
	ld.param.u64 	%rd5, [_Z18searchHashesKernelP14PasswordTripleiPciPi_param_2];
	ld.param.u32 	%r7, [_Z18searchHashesKernelP14PasswordTripleiPciPi_param_3];
	ld.param.u64 	%rd6, [_Z18searchHashesKernelP14PasswordTripleiPciPi_param_4];
	mov.u32 	%r9, %ctaid.x;
	mov.u32 	%r10, %ntid.x;
	mov.u32 	%r11, %tid.x;
	mad.lo.s32 	%r1, %r9, %r10, %r11;
	setp.ge.s32 	%p1, %r1, %r8;
	setp.lt.s32 	%p2, %r7, 1;
	or.pred  	%p3, %p1, %p2;
	@%p3 bra 	$L__BB1_8;
	cvta.to.global.u64 	%rd7, %rd4;
	mul.wide.s32 	%rd8, %r1, 144;
	add.s64 	%rd9, %rd7, %rd8;
	add.s64 	%rd1, %rd9, 16;
	cvta.to.global.u64 	%rd2, %rd5;
	cvta.to.global.u64 	%rd3, %rd6;
	mov.b32 	%r15, 0;
$L__BB1_2:
	shl.b32 	%r3, %r15, 7;
	mov.b32 	%r16, 0;
$L__BB1_3:
	cvt.u64.u32 	%rd10, %r16;
	add.s32 	%r14, %r3, %r16;
	cvt.u64.u32 	%rd11, %r14;
	add.s64 	%rd12, %rd2, %rd11;
	ld.global.u8 	%rs1, [%rd12];
	add.s64 	%rd13, %rd1, %rd10;
	ld.global.u8 	%rs2, [%rd13];
	setp.ne.s16 	%p4, %rs1, %rs2;
	@%p4 bra 	$L__BB1_7;
	setp.eq.s16 	%p5, %rs1, 0;
	setp.gt.u32 	%p6, %r16, 126;
	or.pred  	%p7, %p5, %p6;
	@%p7 bra 	$L__BB1_6;
	add.s32 	%r16, %r16, 1;
	bra.uni 	$L__BB1_3;
$L__BB1_6:
	mul.wide.u32 	%rd14, %r15, 4;
	add.s64 	%rd15, %rd3, %rd14;
	st.global.u32 	[%rd15], %r1;
$L__BB1_7:
	add.s32 	%r15, %r15, 1;
	setp.ne.s32 	%p8, %r15, %r7;
	@%p8 bra 	$L__BB1_2;
$L__BB1_8:
	ret;

}


// ===== COMPILED SASS (sm_100) =====

	.target	sm_100

	.elftype	@"ET_EXEC"


//--------------------- .note.nv.tkinfo           --------------------------
	.section	.note.nv.tkinfo,"",@"SHT_NOTE"
	.sectionflags	@"SHF_NOTE_NV_TKINFO"
	.tkinfo
        /*0018*/ 	.word	0x00000002
        /*0030*/ 	.string	""
        /*0030*/ 	.string	"ptxas"
        /*0030*/ 	.string	"Cuda compilation tools, release 13.0, V13.0.88"
        /*0030*/ 	.string	"Build cuda_13.0.r13.0/compiler.36424714_0"
        /*0030*/ 	.string	"-arch sm_100 -m 64 "



//--------------------- .note.nv.cuinfo           --------------------------
	.section	.note.nv.cuinfo,"",@"SHT_NOTE"
	.sectionflags	@"SHF_NOTE_NV_CUINFO"
        /*0018*/ 	.short	0x0002
        /*001a*/ 	.short	0x0064
        /*001c*/ 	.short	0x0082
	.zero		2


//--------------------- .nv.info                  --------------------------
	.section	.nv.info,"",@"SHT_CUDA_INFO"
	.align	4


	//----- nvinfo : EIATTR_REGCOUNT
	.align		4
        /*0000*/ 	.byte	0x04, 0x2f
        /*0002*/ 	.short	(.L_1 - .L_0)
	.align		4
.L_0:
        /*0004*/ 	.word	index@(_Z15cudaCryptKernelP14PasswordTriplei)
        /*0008*/ 	.word	0x0000001a


	//----- nvinfo : EIATTR_FRAME_SIZE
	.align		4
.L_1:
        /*000c*/ 	.byte	0x04, 0x11
        /*000e*/ 	.short	(.L_3 - .L_2)
	.align		4
.L_2:
        /*0010*/ 	.word	index@(_Z15cudaCryptKernelP14PasswordTriplei)
        /*0014*/ 	.word	0x00000000


	//----- nvinfo : EIATTR_REGCOUNT
	.align		4
.L_3:
        /*0018*/ 	.byte	0x04, 0x2f
        /*001a*/ 	.short	(.L_5 - .L_4)
	.align		4
.L_4:
        /*001c*/ 	.word	index@(_Z18searchHashesKernelP14PasswordTripleiPciPi)
        /*0020*/ 	.word	0x00000010


	//----- nvinfo : EIATTR_FRAME_SIZE
	.align		4
.L_5:
        /*0024*/ 	.byte	0x04, 0x11
        /*0026*/ 	.short	(.L_7 - .L_6)
	.align		4
.L_6:
        /*0028*/ 	.word	index@(_Z18searchHashesKernelP14PasswordTripleiPciPi)
        /*002c*/ 	.word	0x00000000


	//----- nvinfo : EIATTR_MIN_STACK_SIZE
	.align		4
.L_7:
        /*0030*/ 	.byte	0x04, 0x12
        /*0032*/ 	.short	(.L_9 - .L_8)
	.align		4
.L_8:
        /*0034*/ 	.word	index@(_Z18searchHashesKernelP14PasswordTripleiPciPi)
        /*0038*/ 	.word	0x00000000


	//----- nvinfo : EIATTR_MIN_STACK_SIZE
	.align		4
.L_9:
        /*003c*/ 	.byte	0x04, 0x12
        /*003e*/ 	.short	(.L_11 - .L_10)
	.align		4
.L_10:
        /*0040*/ 	.word	index@(_Z15cudaCryptKernelP14PasswordTriplei)
        /*0044*/ 	.word	0x00000000
.L_11:


//--------------------- .nv.compat                --------------------------
	.section	.nv.compat,"",@"SHT_CUDA_COMPAT_INFO"
	.align	4
        /*0000*/ 	.byte	0x02, 0x09, 0x00, 0x00, 0x02, 0x02, 0x01, 0x00, 0x02, 0x05, 0x05, 0x00, 0x03, 0x07, 0x01, 0x01
        /*0010*/ 	.byte	0x02, 0x03, 0x00, 0x00, 0x02, 0x06, 0x01, 0x00, 0x04, 0x0b, 0x08, 0x00, 0x09, 0x00, 0x00, 0x00
        /*0020*/ 	.byte	0x00, 0x00, 0x00, 0x00


//--------------------- .nv.info._Z18searchHashesKernelP14PasswordTripleiPciPi --------------------------
	.section	.nv.info._Z18searchHashesKernelP14PasswordTripleiPciPi,"",@"SHT_CUDA_INFO"
	.sectionflags	@""
	.align	4


	//----- nvinfo : EIATTR_CUDA_API_VERSION
	.align		4
        /*0000*/ 	.byte	0x04, 0x37
        /*0002*/ 	.short	(.L_13 - .L_12)
.L_12:
        /*0004*/ 	.word	0x00000082


	//----- nvinfo : EIATTR_KPARAM_INFO
	.align		4
.L_13:
        /*0008*/ 	.byte	0x04, 0x17
        /*000a*/ 	.short	(.L_15 - .L_14)
.L_14:
        /*000c*/ 	.word	0x00000000
        /*0010*/ 	.short	0x0004
        /*0012*/ 	.short	0x0020
        /*0014*/ 	.byte	0x00, 0xf5, 0x21, 0x00


	//----- nvinfo : EIATTR_KPARAM_INFO
	.align		4
.L_15:
        /*0018*/ 	.byte	0x04, 0x17
        /*001a*/ 	.short	(.L_17 - .L_16)
.L_16:
        /*001c*/ 	.word	0x00000000
        /*0020*/ 	.short	0x0003
        /*0022*/ 	.short	0x0018
        /*0024*/ 	.byte	0x00, 0xf0, 0x11, 0x00


	//----- nvinfo : EIATTR_KPARAM_INFO
	.align		4
.L_17:
        /*0028*/ 	.byte	0x04, 0x17
        /*002a*/ 	.short	(.L_19 - .L_18)
.L_18:
        /*002c*/ 	.word	0x00000000
        /*0030*/ 	.short	0x0002
        /*0032*/ 	.short	0x0010
        /*0034*/ 	.byte	0x00, 0xf5, 0x21, 0x00


	//----- nvinfo : EIATTR_KPARAM_INFO
	.align		4
.L_19:
        /*0038*/ 	.byte	0x04, 0x17
        /*003a*/ 	.short	(.L_21 - .L_20)
.L_20:
        /*003c*/ 	.word	0x00000000
        /*0040*/ 	.short	0x0001
        /*0042*/ 	.short	0x0008
        /*0044*/ 	.byte	0x00, 0xf0, 0x11, 0x00


	//----- nvinfo : EIATTR_KPARAM_INFO
	.align		4
.L_21:
        /*0048*/ 	.byte	0x04, 0x17
        /*004a*/ 	.short	(.L_23 - .L_22)
.L_22:
        /*004c*/ 	.word	0x00000000
        /*0050*/ 	.short	0x0000
        /*0052*/ 	.short	0x0000
        /*0054*/ 	.byte	0x00, 0xf5, 0x21, 0x00


	//----- nvinfo : EIATTR_SPARSE_MMA_MASK
	.align		4
.L_23:
        /*0058*/ 	.byte	0x03, 0x50
        /*005a*/ 	.short	0x0000


	//----- nvinfo : EIATTR_MAXREG_COUNT
	.align		4
        /*005c*/ 	.byte	0x03, 0x1b
        /*005e*/ 	.short	0x00ff


	//----- nvinfo : EIATTR_MERCURY_ISA_VERSION
	.align		4
        /*0060*/ 	.byte	0x03, 0x5f
        /*0062*/ 	.short	0x0101


	//----- nvinfo : EIATTR_VRC_CTA_INIT_COUNT
	.align		4
        /*0064*/ 	.byte	0x02, 0x4a
	.zero		1
	.zero		1


	//----- nvinfo : EIATTR_EXIT_INSTR_OFFSETS
	.align		4
        /*0068*/ 	.byte	0x04, 0x1c
        /*006a*/ 	.short	(.L_25 - .L_24)


	//   ....[0]....
.L_24:
        /*006c*/ 	.word	0x00000090


	//   ....[1]....
        /*0070*/ 	.word	0x00000300


	//----- nvinfo : EIATTR_CRS_STACK_SIZE
	.align		4
.L_25:
        /*0074*/ 	.byte	0x04, 0x1e
        /*0076*/ 	.short	(.L_27 - .L_26)
.L_26:
        /*0078*/ 	.word	0x00000000


	//----- nvinfo : EIATTR_CBANK_PARAM_SIZE
	.align		4
.L_27:
        /*007c*/ 	.byte	0x03, 0x19
        /*007e*/ 	.short	0x0028


	//----- nvinfo : EIATTR_PARAM_CBANK
	.align		4
        /*0080*/ 	.byte	0x04, 0x0a
        /*0082*/ 	.short	(.L_29 - .L_28)
	.align		4
.L_28:
        /*0084*/ 	.word	index@(.nv.constant0._Z18searchHashesKernelP14PasswordTripleiPciPi)
        /*0088*/ 	.short	0x0380
        /*008a*/ 	.short	0x0028


	//----- nvinfo : EIATTR_SW_WAR
	.align		4
.L_29:
        /*008c*/ 	.byte	0x04, 0x36
        /*008e*/ 	.short	(.L_31 - .L_30)
.L_30:
        /*0090*/ 	.word	0x00000008
.L_31:


//--------------------- .nv.info._Z15cudaCryptKernelP14PasswordTriplei --------------------------
	.section	.nv.info._Z15cudaCryptKernelP14PasswordTriplei,"",@"SHT_CUDA_INFO"
	.sectionflags	@""
	.align	4


	//----- nvinfo : EIATTR_CUDA_API_VERSION
	.align		4
        /*0000*/ 	.byte	0x04, 0x37
        /*0002*/ 	.short	(.L_33 - .L_32)
.L_32:
        /*0004*/ 	.word	0x00000082


	//----- nvinfo : EIATTR_KPARAM_INFO
	.align		4
.L_33:
        /*0008*/ 	.byte	0x04, 0x17
        /*000a*/ 	.short	(.L_35 - .L_34)
.L_34:
        /*000c*/ 	.word	0x00000000
        /*0010*/ 	.short	0x0001
        /*0012*/ 	.short	0x0008
        /*0014*/ 	.byte	0x00, 0xf0, 0x11, 0x00


	//----- nvinfo : EIATTR_KPARAM_INFO
	.align		4
.L_35:
        /*0018*/ 	.byte	0x04, 0x17
        /*001a*/ 	.short	(.L_37 - .L_36)
.L_36:
        /*001c*/ 	.word	0x00000000
        /*0020*/ 	.short	0x0000
        /*0022*/ 	.short	0x0000
        /*0024*/ 	.byte	0x00, 0xf5, 0x21, 0x00


	//----- nvinfo : EIATTR_SPARSE_MMA_MASK
	.align		4
.L_37:
        /*0028*/ 	.byte	0x03, 0x50
        /*002a*/ 	.short	0x0000


	//----- nvinfo : EIATTR_MAXREG_COUNT
	.align		4
        /*002c*/ 	.byte	0x03, 0x1b
        /*002e*/ 	.short	0x00ff


	//----- nvinfo : EIATTR_MERCURY_ISA_VERSION
	.align		4
        /*0030*/ 	.byte	0x03, 0x5f
        /*0032*/ 	.short	0x0101


	//----- nvinfo : EIATTR_VRC_CTA_INIT_COUNT
	.align		4
        /*0034*/ 	.byte	0x02, 0x4a
	.zero		1
	.zero		1


	//----- nvinfo : EIATTR_EXIT_INSTR_OFFSETS
	.align		4
        /*0038*/ 	.byte	0x04, 0x1c
        /*003a*/ 	.short	(.L_39 - .L_38)


	//   ....[0]....
.L_38:
        /*003c*/ 	.word	0x00000070


	//   ....[1]....
        /*0040*/ 	.word	0x00000510


	//----- nvinfo : EIATTR_CBANK_PARAM_SIZE
	.align		4
.L_39:
        /*0044*/ 	.byte	0x03, 0x19
        /*0046*/ 	.short	0x000c


	//----- nvinfo : EIATTR_PARAM_CBANK
	.align		4
        /*0048*/ 	.byte	0x04, 0x0a
        /*004a*/ 	.short	(.L_41 - .L_40)
	.align		4
.L_40:
        /*004c*/ 	.word	index@(.nv.constant0._Z15cudaCryptKernelP14PasswordTriplei)
        /*0050*/ 	.short	0x0380
        /*0052*/ 	.short	0x000c


	//----- nvinfo : EIATTR_SW_WAR
	.align		4
.L_41:
        /*0054*/ 	.byte	0x04, 0x36
        /*0056*/ 	.short	(.L_43 - .L_42)
.L_42:
        /*0058*/ 	.word	0x00000008
.L_43:


//--------------------- .nv.callgraph             --------------------------
	.section	.nv.callgraph,"",@"SHT_CUDA_CALLGRAPH"
	.align	4
	.sectionentsize	8
	.align		4
        /*0000*/ 	.word	0x00000000
	.align		4
        /*0004*/ 	.word	0xffffffff
	.align		4
        /*0008*/ 	.word	0x00000000
	.align		4
        /*000c*/ 	.word	0xfffffffe
	.align		4
        /*0010*/ 	.word	0x00000000
	.align		4
        /*0014*/ 	.word	0xfffffffd
	.align		4
        /*0018*/ 	.word	0x00000000
	.align		4
        /*001c*/ 	.word	0xfffffffc


//--------------------- .text._Z18searchHashesKernelP14PasswordTripleiPciPi --------------------------
	.section	.text._Z18searchHashesKernelP14PasswordTripleiPciPi,"ax",@progbits
	.align	128
        .global         _Z18searchHashesKernelP14PasswordTripleiPciPi
        .type           _Z18searchHashesKernelP14PasswordTripleiPciPi,@function
        .size           _Z18searchHashesKernelP14PasswordTripleiPciPi,(.L_x_7 - _Z18searchHashesKernelP14PasswordTripleiPciPi)
        .other          _Z18searchHashesKernelP14PasswordTripleiPciPi,@"STO_CUDA_ENTRY STV_DEFAULT"
_Z18searchHashesKernelP14PasswordTripleiPciPi:
.text._Z18searchHashesKernelP14PasswordTripleiPciPi:
[----:B------:R-:W-:Y:S01]  /*0000*/  LDC R1, c[0x0][0x37c] ;  /* 0x0000df00ff017b82 */ /* 0x000fe20000000800 */
[----:B------:R-:W0:Y:S07]  /*0010*/  S2R R0, SR_TID.X ;  /* 0x0000000000007919 */ /* 0x000e2e0000002100 */
[----:B------:R-:W0:Y:S01]  /*0020*/  S2UR UR4, SR_CTAID.X ;  /* 0x00000000000479c3 */ /* 0x000e220000002500 */
[----:B------:R-:W1:Y:S07]  /*0030*/  LDCU UR5, c[0x0][0x388] ;  /* 0x00007100ff0577ac */ /* 0x000e6e0008000800 */
[----:B------:R-:W0:Y:S08]  /*0040*/  LDC R9, c[0x0][0x360] ;  /* 0x0000d800ff097b82 */ /* 0x000e300000000800 */
[----:B------:R-:W2:Y:S01]  /*0050*/  LDC R2, c[0x0][0x398] ;  /* 0x0000e600ff027b82 */ /* 0x000ea20000000800 */
[----:B0-----:R-:W-:Y:S01]  /*0060*/  IMAD R9, R9, UR4, R0 ;  /* 0x0000000409097c24 */ /* 0x001fe2000f8e0200 */
[----:B--2---:R-:W-:-:S04]  /*0070*/  ISETP.GE.AND P0, PT, R2, 0x1, PT ;  /* 0x000000010200780c */ /* 0x004fc80003f06270 */
[----:B-1----:R-:W-:-:S13]  /*0080*/  ISETP.GE.OR P0, PT, R9, UR5, !P0 ;  /* 0x0000000509007c0c */ /* 0x002fda000c706670 */
[----:B------:R-:W-:Y:S05]  /*0090*/  @P0 EXIT ;  /* 0x000000000000094d */ /* 0x000fea0003800000 */
[----:B------:R-:W0:Y:S01]  /*00a0*/  LDC.64 R2, c[0x0][0x380] ;  /* 0x0000e000ff027b82 */ /* 0x000e220000000a00 */
[----:B------:R-:W-:Y:S01]  /*00b0*/  IMAD.MOV.U32 R11, RZ, RZ, RZ ;  /* 0x000000ffff0b7224 */ /* 0x000fe200078e00ff */
[----:B------:R-:W1:Y:S02]  /*00c0*/  LDCU.64 UR4, c[0x0][0x358] ;  /* 0x00006b00ff0477ac */ /* 0x000e640008000a00 */
[----:B01----:R-:W-:-:S07]  /*00d0*/  IMAD.WIDE R2, R9, 0x90, R2 ;  /* 0x0000009009027825 */ /* 0x003fce00078e0202 */
.L_x_4:
[----:B0-----:R-:W0:Y:S01]  /*00e0*/  LDCU.64 UR6, c[0x0][0x390] ;  /* 0x00007200ff0677ac */ /* 0x001e220008000a00 */
[----:B------:R-:W-:Y:S01]  /*00f0*/  IMAD.SHL.U32 R8, R11, 0x80, RZ ;  /* 0x000000800b087824 */ /* 0x000fe200078e00ff */
[----:B------:R-:W2:Y:S04]  /*0100*/  LDG.E.U8 R7, desc[UR4][R2.64+0x10] ;  /* 0x0000100402077981 */ /* 0x000ea8000c1e1100 */
[----:B0-----:R-:W-:-:S05]  /*0110*/  IADD3 R4, P0, PT, R8, UR6, RZ ;  /* 0x0000000608047c10 */ /* 0x001fca000ff1e0ff */
[----:B------:R-:W-:Y:S01]  /*0120*/  IMAD.X R5, RZ, RZ, UR7, P0 ;  /* 0x00000007ff057e24 */ /* 0x000fe200080e06ff */
[----:B------:R-:W0:Y:S04]  /*0130*/  LDCU.64 UR6, c[0x0][0x390] ;  /* 0x00007200ff0677ac */ /* 0x000e280008000a00 */
[----:B------:R-:W2:Y:S01]  /*0140*/  LDG.E.U8 R4, desc[UR4][R4.64] ;  /* 0x0000000404047981 */ /* 0x000ea2000c1e1100 */
[----:B------:R-:W-:Y:S01]  /*0150*/  BSSY.RECONVERGENT B0, `(.L_x_0) ;  /* 0x0000016000007945 */ /* 0x000fe20003800200 */
[----:B--2---:R-:W-:-:S13]  /*0160*/  ISETP.NE.AND P0, PT, R4, R7, PT ;  /* 0x000000070400720c */ /* 0x004fda0003f05270 */
[----:B0-----:R-:W-:Y:S05]  /*0170*/  @P0 BRA `(.L_x_1) ;  /* 0x00000000004c0947 */ /* 0x001fea0003800000 */
[----:B------:R-:W-:-:S07]  /*0180*/  IMAD.MOV.U32 R13, RZ, RZ, RZ ;  /* 0x000000ffff0d7224 */ /* 0x000fce00078e00ff */
.L_x_3:
[----:B------:R-:W-:Y:S02]  /*0190*/  PRMT R0, R4, 0x9910, RZ ;  /* 0x0000991004007816 */ /* 0x000fe400000000ff */
[----:B------:R-:W-:-:S04]  /*01a0*/  ISETP.GT.U32.AND P0, PT, R13, 0x7e, PT ;  /* 0x0000007e0d00780c */ /* 0x000fc80003f04070 */
[----:B------:R-:W-:-:S13]  /*01b0*/  ISETP.EQ.OR P0, PT, R0, RZ, P0 ;  /* 0x000000ff0000720c */ /* 0x000fda0000702670 */
[----:B------:R-:W-:Y:S05]  /*01c0*/  @P0 BRA `(.L_x_2) ;  /* 0x00000000002c0947 */ /* 0x000fea0003800000 */
[----:B------:R-:W-:-:S04]  /*01d0*/  IADD3 R13, PT, PT, R13, 0x1, RZ ;  /* 0x000000010d0d7810 */ /* 0x000fc80007ffe0ff */
[----:B------:R-:W-:Y:S01]  /*01e0*/  IADD3 R6, P1, PT, R2, R13, RZ ;  /* 0x0000000d02067210 */ /* 0x000fe20007f3e0ff */
[----:B------:R-:W-:-:S04]  /*01f0*/  IMAD.IADD R4, R8, 0x1, R13 ;  /* 0x0000000108047824 */ /* 0x000fc800078e020d */
[----:B------:R-:W-:Y:S01]  /*0200*/  IMAD.X R7, RZ, RZ, R3, P1 ;  /* 0x000000ffff077224 */ /* 0x000fe200008e0603 */
[----:B------:R-:W-:-:S04]  /*0210*/  IADD3 R4, P0, PT, R4, UR6, RZ ;  /* 0x0000000604047c10 */ /* 0x000fc8000ff1e0ff */
[----:B------:R-:W-:Y:S01]  /*0220*/  IADD3.X R5, PT, PT, RZ, UR7, RZ, P0, !PT ;  /* 0x00000007ff057c10 */ /* 0x000fe200087fe4ff */
[----:B------:R-:W2:Y:S04]  /*0230*/  LDG.E.U8 R7, desc[UR4][R6.64+0x10] ;  /* 0x0000100406077981 */ /* 0x000ea8000c1e1100 */
[----:B------:R-:W2:Y:S02]  /*0240*/  LDG.E.U8 R4, desc[UR4][R4.64] ;  /* 0x0000000404047981 */ /* 0x000ea4000c1e1100 */
[----:B--2---:R-:W-:-:S13]  /*0250*/  ISETP.NE.AND P0, PT, R4, R7, PT ;  /* 0x000000070400720c */ /* 0x004fda0003f05270 */
[----:B------:R-:W-:Y:S05]  /*0260*/  @!P0 BRA `(.L_x_3) ;  /* 0xfffffffc00c88947 */ /* 0x000fea000383ffff */
[----:B------:R-:W-:Y:S05]  /*0270*/  BRA `(.L_x_1) ;  /* 0x00000000000c7947 */ /* 0x000fea0003800000 */
.L_x_2:
[----:B------:R-:W0:Y:S02]  /*0280*/  LDC.64 R4, c[0x0][0x3a0] ;  /* 0x0000e800ff047b82 */ /* 0x000e240000000a00 */
[----:B0-----:R-:W-:-:S05]  /*0290*/  IMAD.WIDE.U32 R4, R11, 0x4, R4 ;  /* 0x000000040b047825 */ /* 0x001fca00078e0004 */
[----:B------:R0:W-:Y:S02]  /*02a0*/  STG.E desc[UR4][R4.64], R9 ;  /* 0x0000000904007986 */ /* 0x0001e4000c101904 */
.L_x_1:
[----:B------:R-:W-:Y:S05]  /*02b0*/  BSYNC.RECONVERGENT B0 ;  /* 0x0000000000007941 */ /* 0x000fea0003800200 */
.L_x_0:
[----:B------:R-:W1:Y:S01]  /*02c0*/  LDCU UR6, c[0x0][0x398] ;  /* 0x00007300ff0677ac */ /* 0x000e620008000800 */
[----:B------:R-:W-:-:S05]  /*02d0*/  VIADD R11, R11, 0x1 ;  /* 0x000000010b0b7836 */ /* 0x000fca0000000000 */
[----:B-1----:R-:W-:-:S13]  /*02e0*/  ISETP.NE.AND P0, PT, R11, UR6, PT ;  /* 0x000000060b007c0c */ /* 0x002fda000bf05270 */
[----:B------:R-:W-:Y:S05]  /*02f0*/  @P0 BRA `(.L_x_4) ;  /* 0xfffffffc00780947 */ /* 0x000fea000383ffff */
[----:B------:R-:W-:Y:S05]  /*0300*/  EXIT ;  /* 0x000000000000794d */ /* 0x000fea0003800000 */
.L_x_5:
[----:B------:R-:W-:-:S00]  /*0310*/  BRA `(.L_x_5) ;  /* 0xfffffffc00fc7947 */ /* 0x000fc0000383ffff */
[----:B------:R-:W-:-:S00]  /*0320*/  NOP ;  /* 0x0000000000007918 */ /* 0x000fc00000000000 */
        /* <DEDUP_REMOVED lines=13> */
.L_x_7:


//--------------------- .text._Z15cudaCryptKernelP14PasswordTriplei --------------------------
	.section	.text._Z15cudaCryptKernelP14PasswordTriplei,"ax",@progbits
	.align	128
        .global         _Z15cudaCryptKernelP14PasswordTriplei
        .type           _Z15cudaCryptKernelP14PasswordTriplei,@function
        .size           _Z15cudaCryptKernelP14PasswordTriplei,(.L_x_8 - _Z15cudaCryptKernelP14PasswordTriplei)
        .other          _Z15cudaCryptKernelP14PasswordTriplei,@"STO_CUDA_ENTRY STV_DEFAULT"
_Z15cudaCryptKernelP14PasswordTriplei:
.text._Z15cudaCryptKernelP14PasswordTriplei:
[----:B------:R-:W-:Y:S01]  /*0000*/  LDC R1, c[0x0][0x37c] ;  /* 0x0000df00ff017b82 */ /* 0x000fe20000000800 */
[----:B------:R-:W0:Y:S07]  /*0010*/  S2R R0, SR_TID.X ;  /* 0x0000000000007919 */ /* 0x000e2e0000002100 */
[----:B------:R-:W0:Y:S01]  /*0020*/  S2UR UR4, SR_CTAID.X ;  /* 0x00000000000479c3 */ /* 0x000e220000002500 */
[----:B------:R-:W1:Y:S07]  /*0030*/  LDCU UR5, c[0x0][0x388] ;  /* 0x00007100ff0577ac */ /* 0x000e6e0008000800 */
[----:B------:R-:W0:Y:S02]  /*0040*/  LDC R7, c[0x0][0x360] ;  /* 0x0000d800ff077b82 */ /* 0x000e240000000800 */
[----:B0-----:R-:W-:-:S05]  /*0050*/  IMAD R7, R7, UR4, R0 ;  /* 0x0000000407077c24 */ /* 0x001fca000f8e0200 */
[----:B-1----:R-:W-:-:S13]  /*0060*/  ISETP.GE.AND P0, PT, R7, UR5, PT ;  /* 0x0000000507007c0c */ /* 0x002fda000bf06270 */
[----:B------:R-:W-:Y:S05]  /*0070*/  @P0 EXIT ;  /* 0x000000000000094d */ /* 0x000fea0003800000 */
[C---:B------:R-:W-:Y:S01]  /*0080*/  IMAD.HI R2, R7.reuse, 0x51eb851f, RZ ;  /* 0x51eb851f07027827 */ /* 0x040fe200078e02ff */
[----:B------:R-:W0:Y:S03]  /*0090*/  LDCU.64 UR4, c[0x0][0x358] ;  /* 0x00006b00ff0477ac */ /* 0x000e260008000a00 */
[----:B------:R-:W-:Y:S01]  /*00a0*/  IMAD.HI R0, R7, 0x66666667, RZ ;  /* 0x6666666707007827 */ /* 0x000fe200078e02ff */
[----:B------:R-:W-:-:S03]  /*00b0*/  SHF.R.U32.HI R5, RZ, 0x1f, R2 ;  /* 0x0000001fff057819 */ /* 0x000fc60000011602 */
[----:B------:R-:W-:Y:S01]  /*00c0*/  IMAD.MOV.U32 R10, RZ, RZ, 0x63 ;  /* 0x00000063ff0a7424 */ /* 0x000fe200078e00ff */
[----:B------:R-:W-:Y:S02]  /*00d0*/  LEA.HI.SX32 R5, R2, R5, 0x1b ;  /* 0x0000000502057211 */ /* 0x000fe400078fdaff */
[----:B------:R-:W-:-:S03]  /*00e0*/  SHF.R.U32.HI R3, RZ, 0x1f, R0 ;  /* 0x0000001fff037819 */ /* 0x000fc60000011600 */
[----:B------:R-:W-:Y:S01]  /*00f0*/  IMAD.HI R4, R5, 0x4ec4ec4f, RZ ;  /* 0x4ec4ec4f05047827 */ /* 0x000fe200078e02ff */
[----:B------:R-:W-:-:S04]  /*0100*/  LEA.HI.SX32 R6, R0, R3, 0x1e ;  /* 0x0000000300067211 */ /* 0x000fc800078ff2ff */
[----:B------:R-:W-:Y:S01]  /*0110*/  SHF.R.U32.HI R9, RZ, 0x1f, R4 ;  /* 0x0000001fff097819 */ /* 0x000fe20000011604 */
[----:B------:R-:W-:-:S03]  /*0120*/  IMAD.HI R2, R6, 0x66666667, RZ ;  /* 0x6666666706027827 */ /* 0x000fc600078e02ff */
[----:B------:R-:W-:Y:S01]  /*0130*/  LEA.HI.SX32 R4, R4, R9, 0x1d ;  /* 0x0000000904047211 */ /* 0x000fe200078feaff */
[----:B------:R-:W-:Y:S01]  /*0140*/  IMAD R0, R6, -0xa, R7 ;  /* 0xfffffff606007824 */ /* 0x000fe200078e0207 */
[----:B------:R-:W-:-:S03]  /*0150*/  SHF.R.U32.HI R3, RZ, 0x1f, R2 ;  /* 0x0000001fff037819 */ /* 0x000fc60000011602 */
[----:B------:R-:W-:Y:S01]  /*0160*/  IMAD R4, R4, -0x1a, R5 ;  /* 0xffffffe604047824 */ /* 0x000fe200078e0205 */
[----:B------:R-:W-:Y:S01]  /*0170*/  LEA.HI.SX32 R9, R2, R3, 0x1e ;  /* 0x0000000302097211 */ /* 0x000fe200078ff2ff */
[----:B------:R-:W-:Y:S01]  /*0180*/  IMAD.MOV R8, RZ, RZ, -R0 ;  /* 0x000000ffff087224 */ /* 0x000fe200078e0a00 */
[C---:B------:R-:W-:Y:S01]  /*0190*/  ISETP.GE.AND P3, PT, R0.reuse, -0x4, PT ;  /* 0xfffffffc0000780c */ /* 0x040fe20003f66270 */
[----:B------:R-:W1:Y:S01]  /*01a0*/  LDC.64 R2, c[0x0][0x380] ;  /* 0x0000e000ff027b82 */ /* 0x000e620000000a00 */
[----:B------:R-:W-:Y:S01]  /*01b0*/  ISETP.GE.AND P4, PT, R0, 0x4, PT ;  /* 0x000000040000780c */ /* 0x000fe20003f86270 */
[----:B------:R-:W-:Y:S01]  /*01c0*/  IMAD R9, R9, -0xa, R6 ;  /* 0xfffffff609097824 */ /* 0x000fe200078e0206 */
[C---:B------:R-:W-:Y:S01]  /*01d0*/  ISETP.GE.AND P1, PT, R4.reuse, 0x3, PT ;  /* 0x000000030400780c */ /* 0x040fe20003f26270 */
[----:B------:R-:W-:Y:S01]  /*01e0*/  IMAD.MOV R6, RZ, RZ, -R4 ;  /* 0x000000ffff067224 */ /* 0x000fe200078e0a04 */
[----:B------:R-:W-:Y:S01]  /*01f0*/  ISETP.GE.AND P0, PT, R4, -0x3, PT ;  /* 0xfffffffd0400780c */ /* 0x000fe20003f06270 */
[----:B------:R-:W-:Y:S01]  /*0200*/  VIADD R5, R0, 0x34 ;  /* 0x0000003400057836 */ /* 0x000fe20000000000 */
[C---:B------:R-:W-:Y:S01]  /*0210*/  ISETP.GE.AND P2, PT, R4.reuse, 0x1, PT ;  /* 0x000000010400780c */ /* 0x040fe20003f46270 */
[----:B------:R-:W-:Y:S01]  /*0220*/  VIADD R13, R4, 0x64 ;  /* 0x00000064040d7836 */ /* 0x000fe20000000000 */
[----:B------:R-:W-:Y:S01]  /*0230*/  PRMT R8, R8, 0x7710, RZ ;  /* 0x0000771008087816 */ /* 0x000fe200000000ff */
[----:B------:R-:W-:Y:S01]  /*0240*/  VIADD R17, R4, 0x60 ;  /* 0x0000006004117836 */ /* 0x000fe20000000000 */
[----:B------:R-:W-:Y:S01]  /*0250*/  PRMT R6, R6, 0x7710, RZ ;  /* 0x0000771006067816 */ /* 0x000fe200000000ff */
[C---:B------:R-:W-:Y:S01]  /*0260*/  VIADD R21, R9.reuse, 0x2e ;  /* 0x0000002e09157836 */ /* 0x040fe20000000000 */
[----:B------:R-:W-:Y:S01]  /*0270*/  IADD3 R23, PT, PT, R0, 0x2c, RZ ;  /* 0x0000002c00177810 */ /* 0x000fe20007ffe0ff */
[----:B------:R-:W-:Y:S01]  /*0280*/  @!P3 VIADD R5, R8, 0x2c ;  /* 0x0000002c0805b836 */ /* 0x000fe20000000000 */
[----:B------:R-:W-:Y:S01]  /*0290*/  IADD3 R15, PT, PT, R4, 0x5e, RZ ;  /* 0x0000005e040f7810 */ /* 0x000fe20007ffe0ff */
[----:B------:R-:W-:Y:S01]  /*02a0*/  @!P4 VIADD R23, R8, 0x34 ;  /* 0x000000340817c836 */ /* 0x000fe20000000000 */
[C---:B------:R-:W-:Y:S01]  /*02b0*/  ISETP.GE.AND P3, PT, R9.reuse, -0x2, PT ;  /* 0xfffffffe0900780c */ /* 0x040fe20003f66270 */
[C---:B------:R-:W-:Y:S01]  /*02c0*/  @!P1 VIADD R15, R6.reuse, 0x64 ;  /* 0x00000064060f9836 */ /* 0x040fe20000000000 */
[C---:B------:R-:W-:Y:S01]  /*02d0*/  @!P0 IADD3 R13, PT, PT, R6.reuse, 0x5e, RZ ;  /* 0x0000005e060d8810 */ /* 0x040fe20007ffe0ff */
[----:B------:R-:W-:Y:S01]  /*02e0*/  @!P2 VIADD R17, R6, 0x62 ;  /* 0x000000620611a836 */ /* 0x000fe20000000000 */
[C---:B------:R-:W-:Y:S01]  /*02f0*/  ISETP.GE.AND P4, PT, R9.reuse, 0x2, PT ;  /* 0x000000020900780c */ /* 0x040fe20003f86270 */
[----:B------:R-:W-:Y:S01]  /*0300*/  IMAD.MOV R6, RZ, RZ, -R9 ;  /* 0x000000ffff067224 */ /* 0x000fe200078e0a09 */
[----:B------:R-:W-:Y:S01]  /*0310*/  ISETP.GT.AND P1, PT, R9, 0x7, PT ;  /* 0x000000070900780c */ /* 0x000fe20003f24270 */
[----:B------:R-:W-:Y:S01]  /*0320*/  HFMA2 R8, -RZ, RZ, 0, 5.781650543212890625e-06 ;  /* 0x00000061ff087431 */ /* 0x000fe200000001ff */
[----:B------:R-:W-:Y:S01]  /*0330*/  ISETP.GT.AND P2, PT, R0, 0x5, PT ;  /* 0x000000050000780c */ /* 0x000fe20003f44270 */
[----:B-1----:R-:W-:Y:S01]  /*0340*/  IMAD.WIDE R2, R7, 0x90, R2 ;  /* 0x0000009007027825 */ /* 0x002fe200078e0202 */
[----:B------:R-:W-:-:S02]  /*0350*/  ISETP.GT.AND P0, PT, R4, 0x16, PT ;  /* 0x000000160400780c */ /* 0x000fc40003f04270 */
[----:B------:R-:W-:Y:S01]  /*0360*/  PRMT R6, R6, 0x7710, RZ ;  /* 0x0000771006067816 */ /* 0x000fe200000000ff */
[----:B------:R-:W-:Y:S01]  /*0370*/  VIADD R7, R4, 0x61 ;  /* 0x0000006104077836 */ /* 0x000fe20000000000 */
[C---:B------:R-:W-:Y:S01]  /*0380*/  IADD3 R19, PT, PT, R9.reuse, 0x32, RZ ;  /* 0x0000003209137810 */ /* 0x040fe20007ffe0ff */
[----:B0-----:R-:W-:Y:S01]  /*0390*/  STG.E.U8 desc[UR4][R2.64], R8 ;  /* 0x0000000802007986 */ /* 0x001fe2000c101104 */
[----:B------:R-:W-:Y:S01]  /*03a0*/  IADD3 R11, PT, PT, R0, 0x30, RZ ;  /* 0x00000030000b7810 */ /* 0x000fe20007ffe0ff */
[C---:B------:R-:W-:Y:S01]  /*03b0*/  @!P3 VIADD R19, R6.reuse, 0x2e ;  /* 0x0000002e0613b836 */ /* 0x040fe20000000000 */
[----:B------:R-:W-:Y:S01]  /*03c0*/  @!P4 IADD3 R21, PT, PT, R6, 0x32, RZ ;  /* 0x000000320615c810 */ /* 0x000fe20007ffe0ff */
[----:B------:R-:W-:Y:S01]  /*03d0*/  IMAD.MOV.U32 R6, RZ, RZ, 0x62 ;  /* 0x00000062ff067424 */ /* 0x000fe200078e00ff */
[----:B------:R-:W-:Y:S01]  /*03e0*/  @P1 IADD3 R19, PT, PT, R9, 0x29, RZ ;  /* 0x0000002909131810 */ /* 0x000fe20007ffe0ff */
[----:B------:R-:W-:Y:S01]  /*03f0*/  @P2 VIADD R5, R0, 0x2b ;  /* 0x0000002b00052836 */ /* 0x000fe20000000000 */
[----:B------:R-:W-:Y:S01]  /*0400*/  STG.E.U8 desc[UR4][R2.64+0x5], R10 ;  /* 0x0000050a02007986 */ /* 0x000fe2000c101104 */
[----:B------:R-:W-:-:S02]  /*0410*/  @P0 VIADD R13, R4, 0x4b ;  /* 0x0000004b040d0836 */ /* 0x000fc40000000000 */
[----:B------:R-:W-:Y:S01]  /*0420*/  VIADD R9, R9, 0x30 ;  /* 0x0000003009097836 */ /* 0x000fe20000000000 */
[----:B------:R-:W-:Y:S04]  /*0430*/  STG.E.U8 desc[UR4][R2.64+0x6], R10 ;  /* 0x0000060a02007986 */ /* 0x000fe8000c101104 */
        /* <DEDUP_REMOVED lines=10> */
[----:B------:R-:W-:Y:S04]  /*04e0*/  STG.E.U8 desc[UR4][R2.64+0x4], RZ ;  /* 0x000004ff02007986 */ /* 0x000fe8000c101104 */
[----:B------:R-:W-:Y:S04]  /*04f0*/  STG.E.U8 desc[UR4][R2.64+0xf], RZ ;  /* 0x00000fff02007986 */ /* 0x000fe8000c101104 */
[----:B------:R-:W-:Y:S01]  /*0500*/  STG.E.U8 desc[UR4][R2.64+0xb], R19 ;  /* 0x00000b1302007986 */ /* 0x000fe2000c101104 */
[----:B------:R-:W-:Y:S05]  /*0510*/  EXIT ;  /* 0x000000000000794d */ /* 0x000fea0003800000 */
.L_x_6:
        /* <DEDUP_REMOVED lines=14> */
.L_x_8:


//--------------------- .nv.shared.reserved.0     --------------------------
	.section	.nv.shared.reserved.0,"aw",@nobits
	.weak		__nv_reservedSMEM_offset_0_alias
	.size		__nv_reservedSMEM_offset_0_alias, 0, 64
	.other		__nv_reservedSMEM_offset_0_alias,@"STO_CUDA_RESERVED_SHARED STV_DEFAULT"
__nv_reservedSMEM_offset_0_alias:
	.zero		0
	.zero		64


//--------------------- .nv.constant0._Z18searchHashesKernelP14PasswordTripleiPciPi --------------------------
	.section	.nv.constant0._Z18searchHashesKernelP14PasswordTripleiPciPi,"a",@progbits
	.sectionflags	@""
	.align	4
.nv.constant0._Z18searchHashesKernelP14PasswordTripleiPciPi:
	.zero		936


//--------------------- .nv.constant0._Z15cudaCryptKernelP14PasswordTriplei --------------------------
	.section	.nv.constant0._Z15cudaCryptKernelP14PasswordTriplei,"a",@progbits
	.sectionflags	@""
	.align	4
.nv.constant0._Z15cudaCryptKernelP14PasswordTriplei:
	.zero		908


//--------------------- SYMBOLS --------------------------

	.type		.nv.reservedSmem.offset0,@object
	.size		.nv.reservedSmem.offset0,0x4
